	.headerflags	@"EF_CUDA_TEXMODE_UNIFIED EF_CUDA_64BIT_ADDRESS EF_CUDA_SM89 EF_CUDA_VIRTUAL_SM(EF_CUDA_SM89)"
	.elftype	@"ET_EXEC"


//--------------------- .nv.info                  --------------------------
	.section	.nv.info,"",@"SHT_CUDA_INFO"
	.align	4


	//----- nvinfo : EIATTR_REGCOUNT
	.align		4
        /*0000*/ 	.byte	0x04, 0x2f
        /*0002*/ 	.short	(.L_1 - .L_0)
	.align		4
.L_0:
        /*0004*/ 	.word	index@(triton_per_fused_add_mul_pow_reciprocal_select_sum_unsqueeze_36)
        /*0008*/ 	.word	0x00000012


	//----- nvinfo : EIATTR_FRAME_SIZE
	.align		4
.L_1:
        /*000c*/ 	.byte	0x04, 0x11
        /*000e*/ 	.short	(.L_3 - .L_2)
	.align		4
.L_2:
        /*0010*/ 	.word	index@(triton_per_fused_add_mul_pow_reciprocal_select_sum_unsqueeze_36)
        /*0014*/ 	.word	0x00000000


	//----- nvinfo : EIATTR_MIN_STACK_SIZE
	.align		4
.L_3:
        /*0018*/ 	.byte	0x04, 0x12
        /*001a*/ 	.short	(.L_5 - .L_4)
	.align		4
.L_4:
        /*001c*/ 	.word	index@(triton_per_fused_add_mul_pow_reciprocal_select_sum_unsqueeze_36)
        /*0020*/ 	.word	0x00000000
.L_5:


//--------------------- .nv.info.triton_per_fused_add_mul_pow_reciprocal_select_sum_unsqueeze_36 --------------------------
	.section	.nv.info.triton_per_fused_add_mul_pow_reciprocal_select_sum_unsqueeze_36,"",@"SHT_CUDA_INFO"
	.sectionflags	@""
	.align	4


	//----- nvinfo : EIATTR_CUDA_API_VERSION
	.align		4
        /*0000*/ 	.byte	0x04, 0x37
        /*0002*/ 	.short	(.L_7 - .L_6)
.L_6:
        /*0004*/ 	.word	0x00000080


	//----- nvinfo : EIATTR_PARAM_CBANK
	.align		4
.L_7:
        /*0008*/ 	.byte	0x04, 0x0a
        /*000a*/ 	.short	(.L_9 - .L_8)
	.align		4
.L_8:
        /*000c*/ 	.word	index@(.nv.constant0.triton_per_fused_add_mul_pow_reciprocal_select_sum_unsqueeze_36)
        /*0010*/ 	.short	0x0160
        /*0012*/ 	.short	0x0028


	//----- nvinfo : EIATTR_CBANK_PARAM_SIZE
	.align		4
.L_9:
        /*0014*/ 	.byte	0x03, 0x19
        /*0016*/ 	.short	0x0028


	//----- nvinfo : EIATTR_KPARAM_INFO
	.align		4
        /*0018*/ 	.byte	0x04, 0x17
        /*001a*/ 	.short	(.L_11 - .L_10)
.L_10:
        /*001c*/ 	.word	0x00000000
        /*0020*/ 	.short	0x0004
        /*0022*/ 	.short	0x0020
        /*0024*/ 	.byte	0x00, 0xf4, 0x21, 0x00


	//----- nvinfo : EIATTR_KPARAM_INFO
	.align		4
.L_11:
        /*0028*/ 	.byte	0x04, 0x17
        /*002a*/ 	.short	(.L_13 - .L_12)
.L_12:
        /*002c*/ 	.word	0x00000000
        /*0030*/ 	.short	0x0003
        /*0032*/ 	.short	0x0018
        /*0034*/ 	.byte	0x00, 0xf0, 0x11, 0x00


	//----- nvinfo : EIATTR_KPARAM_INFO
	.align		4
.L_13:
        /*0038*/ 	.byte	0x04, 0x17
        /*003a*/ 	.short	(.L_15 - .L_14)
.L_14:
        /*003c*/ 	.word	0x00000000
        /*0040*/ 	.short	0x0002
        /*0042*/ 	.short	0x0010
        /*0044*/ 	.byte	0x00, 0xf4, 0x21, 0x00


	//----- nvinfo : EIATTR_KPARAM_INFO
	.align		4
.L_15:
        /*0048*/ 	.byte	0x04, 0x17
        /*004a*/ 	.short	(.L_17 - .L_16)
.L_16:
        /*004c*/ 	.word	0x00000000
        /*0050*/ 	.short	0x0001
        /*0052*/ 	.short	0x0008
        /*0054*/ 	.byte	0x00, 0xf4, 0x21, 0x00


	//----- nvinfo : EIATTR_KPARAM_INFO
	.align		4
.L_17:
        /*0058*/ 	.byte	0x04, 0x17
        /*005a*/ 	.short	(.L_19 - .L_18)
.L_18:
        /*005c*/ 	.word	0x00000000
        /*0060*/ 	.short	0x0000
        /*0062*/ 	.short	0x0000
        /*0064*/ 	.byte	0x00, 0xf4, 0x21, 0x00


	//----- nvinfo : EIATTR_MAXREG_COUNT
	.align		4
.L_19:
        /*0068*/ 	.byte	0x03, 0x1b
        /*006a*/ 	.short	0x00ff


	//----- nvinfo : EIATTR_COOP_GROUP_MASK_REGIDS
	.align		4
        /*006c*/ 	.byte	0x04, 0x29
        /*006e*/ 	.short	(.L_21 - .L_20)


	//   ....[0]....
.L_20:
        /*0070*/ 	.word	0xffffffff


	//   ....[1]....
        /*0074*/ 	.word	0xffffffff


	//   ....[2]....
        /*0078*/ 	.word	0xffffffff


	//   ....[3]....
        /*007c*/ 	.word	0xffffffff


	//   ....[4]....
        /*0080*/ 	.word	0xffffffff


	//   ....[5]....
        /*0084*/ 	.word	0xffffffff


	//----- nvinfo : EIATTR_COOP_GROUP_INSTR_OFFSETS
	.align		4
.L_21:
        /*0088*/ 	.byte	0x04, 0x28
        /*008a*/ 	.short	(.L_23 - .L_22)


	//   ....[0]....
.L_22:
        /*008c*/ 	.word	0x000000c0


	//   ....[1]....
        /*0090*/ 	.word	0x000000f0


	//   ....[2]....
        /*0094*/ 	.word	0x00000110


	//   ....[3]....
        /*0098*/ 	.word	0x00000130


	//   ....[4]....
        /*009c*/ 	.word	0x00000150


	//   ....[5]....
        /*00a0*/ 	.word	0x000001d0


	//----- nvinfo : EIATTR_EXIT_INSTR_OFFSETS
	.align		4
.L_23:
        /*00a4*/ 	.byte	0x04, 0x1c
        /*00a6*/ 	.short	(.L_25 - .L_24)


	//   ....[0]....
.L_24:
        /*00a8*/ 	.word	0x00000340


	//----- nvinfo : EIATTR_REQNTID
	.align		4
.L_25:
        /*00ac*/ 	.byte	0x04, 0x10
        /*00ae*/ 	.short	(.L_27 - .L_26)
.L_26:
        /*00b0*/ 	.word	0x00000040
        /*00b4*/ 	.word	0x00000001
        /*00b8*/ 	.word	0x00000001
.L_27:


//--------------------- .nv.callgraph             --------------------------
	.section	.nv.callgraph,"",@"SHT_CUDA_CALLGRAPH"
	.align	4
	.sectionentsize	8
	.align		4
        /*0000*/ 	.word	0x00000000
	.align		4
        /*0004*/ 	.word	0xffffffff
	.align		4
        /*0008*/ 	.word	0x00000000
	.align		4
        /*000c*/ 	.word	0xfffffffe
	.align		4
        /*0010*/ 	.word	0x00000000
	.align		4
        /*0014*/ 	.word	0xfffffffd
	.align		4
        /*0018*/ 	.word	0x00000000
	.align		4
        /*001c*/ 	.word	0xfffffffc


//--------------------- .nv.rel.action            --------------------------
	.section	.nv.rel.action,"",@"SHT_CUDA_RELOCINFO"
	.align	8
	.sectionentsize	8
        /*0000*/ 	.byte	0x73, 0x00, 0x00, 0x00, 0x00, 0x00, 0x00, 0x00, 0x00, 0x00, 0x00, 0x11, 0x25, 0x00, 0x05, 0x36


//--------------------- .nv.constant0.triton_per_fused_add_mul_pow_reciprocal_select_sum_unsqueeze_36 --------------------------
	.section	.nv.constant0.triton_per_fused_add_mul_pow_reciprocal_select_sum_unsqueeze_36,"a",@progbits
	.sectionflags	@""
	.align	4
.nv.constant0.triton_per_fused_add_mul_pow_reciprocal_select_sum_unsqueeze_36:
	.zero		392


//--------------------- .text.triton_per_fused_add_mul_pow_reciprocal_select_sum_unsqueeze_36 --------------------------
	.section	.text.triton_per_fused_add_mul_pow_reciprocal_select_sum_unsqueeze_36,"ax",@progbits
	.sectionflags	@"SHF_BARRIERS=1"
	.sectioninfo	@"SHI_REGISTERS=18"
	.align	128
        .global         triton_per_fused_add_mul_pow_reciprocal_select_sum_unsqueeze_36
        .type           triton_per_fused_add_mul_pow_reciprocal_select_sum_unsqueeze_36,@function
        .size           triton_per_fused_add_mul_pow_reciprocal_select_sum_unsqueeze_36,(.L_x_1 - triton_per_fused_add_mul_pow_reciprocal_select_sum_unsqueeze_36)
        .other          triton_per_fused_add_mul_pow_reciprocal_select_sum_unsqueeze_36,@"STO_CUDA_ENTRY STV_DEFAULT"
triton_per_fused_add_mul_pow_reciprocal_select_sum_unsqueeze_36:
.text.triton_per_fused_add_mul_pow_reciprocal_select_sum_unsqueeze_36:
[----:B------:R-:W-:Y:S02]  /*0000*/  MOV R1, c[0x0][0x28] ;  /* 0x00000a0000017a02 */ /* 0x000fe40000000f00 */
[----:B------:R-:W0:Y:S01]  /*0010*/  S2R R13, SR_TID.X ;  /* 0x00000000000d7919 */ /* 0x000e220000002100 */
[----:B------:R-:W-:Y:S01]  /*0020*/  MOV R15, 0x4 ;  /* 0x00000004000f7802 */ /* 0x000fe20000000f00 */
[----:B------:R-:W-:Y:S01]  /*0030*/  ULDC.64 UR4, c[0x0][0x118] ;  /* 0x0000460000047ab9 */ /* 0x000fe20000000a00 */
[----:B0-----:R-:W-:-:S05]  /*0040*/  LOP3.LUT R4, R13, 0x3f, RZ, 0xc0, !PT ;  /* 0x0000003f0d047812 */ /* 0x001fca00078ec0ff */
[----:B------:R-:W-:-:S05]  /*0050*/  IMAD.WIDE.U32 R2, R4, R15, c[0x0][0x168] ;  /* 0x00005a0004027625 */ /* 0x000fca00078e000f */
[----:B------:R0:W2:Y:S01]  /*0060*/  LDG.E R0, [R2.64+0x1e00] ;  /* 0x001e000402007981 */ /* 0x0000a2000c1e1900 */
[C---:B------:R-:W-:Y:S02]  /*0070*/  LOP3.LUT P0, RZ, R13.reuse, 0x1f, RZ, 0xc0, !PT ;  /* 0x0000001f0dff7812 */ /* 0x040fe4000780c0ff */
[----:B------:R-:W-:Y:S02]  /*0080*/  ISETP.GE.AND P1, PT, R13, 0x2, PT ;  /* 0x000000020d00780c */ /* 0x000fe40003f26270 */
[----:B0-----:R-:W-:-:S04]  /*0090*/  SHF.R.U32.HI R2, RZ, 0x3, R13 ;  /* 0x00000003ff027819 */ /* 0x001fc8000001160d */
[----:B------:R-:W-:Y:S01]  /*00a0*/  LOP3.LUT R3, R2, 0x4, RZ, 0xc0, !PT ;  /* 0x0000000402037812 */ /* 0x000fe200078ec0ff */
[----:B--2---:R-:W-:-:S06]  /*00b0*/  FMUL R5, R0, R0 ;  /* 0x0000000000057220 */ /* 0x004fcc0000400000 */
[----:B------:R-:W0:Y:S02]  /*00c0*/  SHFL.BFLY PT, R5, R5, 0x10, 0x1f ;  /* 0x0e001f0005057f89 */ /* 0x000e2400000e0000 */
[----:B0-----:R-:W-:Y:S01]  /*00d0*/  FFMA R6, R0, R0, R5 ;  /* 0x0000000000067223 */ /* 0x001fe20000000005 */
[----:B------:R-:W-:-:S04]  /*00e0*/  LOP3.LUT R5, R13, 0x1, RZ, 0xc0, !PT ;  /* 0x000000010d057812 */ /* 0x000fc800078ec0ff */
[----:B------:R-:W0:Y:S02]  /*00f0*/  SHFL.BFLY PT, R7, R6, 0x8, 0x1f ;  /* 0x0d001f0006077f89 */ /* 0x000e2400000e0000 */
[----:B0-----:R-:W-:-:S05]  /*0100*/  FADD R7, R6, R7 ;  /* 0x0000000706077221 */ /* 0x001fca0000000000 */
[----:B------:R-:W0:Y:S02]  /*0110*/  SHFL.BFLY PT, R8, R7, 0x4, 0x1f ;  /* 0x0c801f0007087f89 */ /* 0x000e2400000e0000 */
[----:B0-----:R-:W-:-:S05]  /*0120*/  FADD R8, R7, R8 ;  /* 0x0000000807087221 */ /* 0x001fca0000000000 */
[----:B------:R-:W0:Y:S02]  /*0130*/  SHFL.BFLY PT, R9, R8, 0x2, 0x1f ;  /* 0x0c401f0008097f89 */ /* 0x000e2400000e0000 */
[----:B0-----:R-:W-:-:S05]  /*0140*/  FADD R9, R8, R9 ;  /* 0x0000000908097221 */ /* 0x001fca0000000000 */
[----:B------:R-:W0:Y:S02]  /*0150*/  SHFL.BFLY PT, R10, R9, 0x1, 0x1f ;  /* 0x0c201f00090a7f89 */ /* 0x000e2400000e0000 */
[----:B0-----:R-:W-:-:S05]  /*0160*/  FADD R10, R9, R10 ;  /* 0x0000000a090a7221 */ /* 0x001fca0000000000 */
[----:B------:R0:W-:Y:S04]  /*0170*/  @!P0 STS [R3], R10 ;  /* 0x0000000a03008388 */ /* 0x0001e80000000800 */
[----:B------:R-:W-:Y:S01]  /*0180*/  BAR.SYNC.DEFER_BLOCKING 0x0 ;  /* 0x0000000000007b1d */ /* 0x000fe20000010000 */
[----:B------:R-:W-:-:S04]  /*0190*/  ISETP.NE.U32.AND P0, PT, R5, 0x1, PT ;  /* 0x000000010500780c */ /* 0x000fc80003f05070 */
[----:B------:R-:W-:Y:S02]  /*01a0*/  ISETP.LT.AND P0, PT, R13, 0x2, P0 ;  /* 0x000000020d00780c */ /* 0x000fe40000701270 */
[----:B0-----:R-:W-:Y:S01]  /*01b0*/  MOV R3, 0x3e800000 ;  /* 0x3e80000000037802 */ /* 0x001fe20000000f00 */
[----:B------:R-:W0:Y:S04]  /*01c0*/  @!P1 LDS R11, [R13.X4] ;  /* 0x000000000d0b9984 */ /* 0x000e280000004800 */
[----:B0-----:R-:W0:Y:S02]  /*01d0*/  SHFL.BFLY PT, R2, R11, 0x1, 0x1f ;  /* 0x0c201f000b027f89 */ /* 0x001e2400000e0000 */
[----:B0-----:R-:W-:-:S05]  /*01e0*/  FADD R2, R11, R2 ;  /* 0x000000020b027221 */ /* 0x001fca0000000000 */
[----:B------:R-:W-:Y:S04]  /*01f0*/  @P0 STS [R13.X4], R2 ;  /* 0x000000020d000388 */ /* 0x000fe80000004800 */
[----:B------:R-:W-:Y:S06]  /*0200*/  BAR.SYNC.DEFER_BLOCKING 0x0 ;  /* 0x0000000000007b1d */ /* 0x000fec0000010000 */
[----:B------:R-:W0:Y:S02]  /*0210*/  LDS R5, [RZ] ;  /* 0x00000000ff057984 */ /* 0x000e240000000800 */
[----:B0-----:R-:W-:-:S02]  /*0220*/  FADD R6, R5, 9.9999999392252902908e-09 ;  /* 0x322bcc7705067421 */ /* 0x001fc40000000000 */
[----:B------:R-:W-:Y:S03]  /*0230*/  BAR.SYNC.DEFER_BLOCKING 0x0 ;  /* 0x0000000000007b1d */ /* 0x000fe60000010000 */
[C---:B------:R-:W-:Y:S02]  /*0240*/  FSETP.GT.AND P1, PT, |R6|.reuse, 8.50705917302346158658e+37, PT ;  /* 0x7e8000000600780b */ /* 0x040fe40003f24200 */
[----:B------:R-:W-:Y:S02]  /*0250*/  FSETP.GEU.AND P0, PT, |R6|, 1.175494350822287508e-38, PT ;  /* 0x008000000600780b */ /* 0x000fe40003f0e200 */
[----:B------:R-:W-:-:S09]  /*0260*/  FSEL R3, R3, 1, P1 ;  /* 0x3f80000003037808 */ /* 0x000fd20000800000 */
[----:B------:R-:W-:Y:S01]  /*0270*/  @P1 FMUL R6, R6, 0.25 ;  /* 0x3e80000006061820 */ /* 0x000fe20000400000 */
[C---:B------:R-:W-:Y:S01]  /*0280*/  ISETP.NE.AND P1, PT, R4.reuse, RZ, PT ;  /* 0x000000ff0400720c */ /* 0x040fe20003f25270 */
[----:B------:R-:W-:Y:S01]  /*0290*/  @!P0 FMUL R3, R3, 16777216 ;  /* 0x4b80000003038820 */ /* 0x000fe20000400000 */
[----:B------:R-:W-:Y:S01]  /*02a0*/  IMAD.WIDE.U32 R4, R4, R15, c[0x0][0x170] ;  /* 0x00005c0004047625 */ /* 0x000fe200078e000f */
[----:B------:R-:W-:-:S06]  /*02b0*/  @!P0 FMUL R6, R6, 16777216 ;  /* 0x4b80000006068820 */ /* 0x000fcc0000400000 */
[----:B------:R-:W0:Y:S04]  /*02c0*/  MUFU.RCP R6, R6 ;  /* 0x0000000600067308 */ /* 0x000e280000001000 */
[----:B------:R-:W-:Y:S01]  /*02d0*/  @!P1 MOV R2, c[0x0][0x160] ;  /* 0x0000580000029a02 */ /* 0x000fe20000000f00 */
[----:B0-----:R-:W-:Y:S01]  /*02e0*/  FMUL R7, R6, R3 ;  /* 0x0000000306077220 */ /* 0x001fe20000400000 */
[----:B------:R-:W-:-:S03]  /*02f0*/  @!P1 MOV R3, c[0x0][0x164] ;  /* 0x0000590000039a02 */ /* 0x000fc60000000f00 */
[----:B------:R-:W-:Y:S02]  /*0300*/  FADD R9, R7, R7 ;  /* 0x0000000707097221 */ /* 0x000fe40000000000 */
[----:B------:R-:W-:Y:S02]  /*0310*/  @!P1 STG.E [R2.64], R7 ;  /* 0x0000000702009986 */ /* 0x000fe4000c101904 */
[----:B------:R-:W-:-:S05]  /*0320*/  FMUL R9, R0, R9 ;  /* 0x0000000900097220 */ /* 0x000fca0000400000 */
[----:B------:R-:W-:Y:S01]  /*0330*/  STG.E [R4.64], R9 ;  /* 0x0000000904007986 */ /* 0x000fe2000c101904 */
[----:B------:R-:W-:Y:S05]  /*0340*/  EXIT ;  /* 0x000000000000794d */ /* 0x000fea0003800000 */
.L_x_0:
[----:B------:R-:W-:-:S00]  /*0350*/  BRA `(.L_x_0) ;  /* 0xfffffff000007947 */ /* 0x000fc0000383ffff */
[----:B------:R-:W-:-:S00]  /*0360*/  NOP ;  /* 0x0000000000007918 */ /* 0x000fc00000000000 */
        /* <DEDUP_REMOVED lines=9> */
.L_x_1:


//--------------------- .nv.shared.triton_per_fused_add_mul_pow_reciprocal_select_sum_unsqueeze_36 --------------------------
	.section	.nv.shared.triton_per_fused_add_mul_pow_reciprocal_select_sum_unsqueeze_36,"aw",@nobits
	.sectionflags	@""
	.align	16
